	.headerflags	@"EF_CUDA_TEXMODE_UNIFIED EF_CUDA_64BIT_ADDRESS EF_CUDA_ACCELERATORS EF_CUDA_SM90 EF_CUDA_VIRTUAL_SM(EF_CUDA_SM90)"
	.elftype	@"ET_EXEC"


//--------------------- .nv.info                  --------------------------
	.section	.nv.info,"",@"SHT_CUDA_INFO"
	.align	4


	//----- nvinfo : EIATTR_REGCOUNT
	.align		4
        /*0000*/ 	.byte	0x04, 0x2f
        /*0002*/ 	.short	(.L_3 - .L_2)
	.align		4
.L_2:
        /*0004*/ 	.word	index@(triton_poi_fused__native_batch_norm_legit_no_training_hardtanh_3)
        /*0008*/ 	.word	0x00000020


	//----- nvinfo : EIATTR_MIN_STACK_SIZE
	.align		4
.L_3:
        /*000c*/ 	.byte	0x04, 0x12
        /*000e*/ 	.short	(.L_5 - .L_4)
	.align		4
.L_4:
        /*0010*/ 	.word	index@(triton_poi_fused__native_batch_norm_legit_no_training_hardtanh_3)
        /*0014*/ 	.word	0x00000000


	//----- nvinfo : EIATTR_FRAME_SIZE
	.align		4
.L_5:
        /*0018*/ 	.byte	0x04, 0x11
        /*001a*/ 	.short	(.L_7 - .L_6)
	.align		4
.L_6:
        /*001c*/ 	.word	index@(triton_poi_fused__native_batch_norm_legit_no_training_hardtanh_3)
        /*0020*/ 	.word	0x00000000


	//----- nvinfo : EIATTR_MIN_STACK_SIZE
	.align		4
.L_7:
        /*0024*/ 	.byte	0x04, 0x12
        /*0026*/ 	.short	(.L_9 - .L_8)
	.align		4
.L_8:
        /*0028*/ 	.word	index@(triton_poi_fused__native_batch_norm_legit_no_training_hardtanh_3)
        /*002c*/ 	.word	0x00000000
.L_9:


//--------------------- .nv.info.triton_poi_fused__native_batch_norm_legit_no_training_hardtanh_3 --------------------------
	.section	.nv.info.triton_poi_fused__native_batch_norm_legit_no_training_hardtanh_3,"",@"SHT_CUDA_INFO"
	.sectionflags	@""
	.align	4


	//----- nvinfo : EIATTR_CUDA_API_VERSION
	.align		4
        /*0000*/ 	.byte	0x04, 0x37
        /*0002*/ 	.short	(.L_11 - .L_10)
.L_10:
        /*0004*/ 	.word	0x0000007c


	//----- nvinfo : EIATTR_KPARAM_INFO
	.align		4
.L_11:
        /*0008*/ 	.byte	0x04, 0x17
        /*000a*/ 	.short	(.L_13 - .L_12)
.L_12:
        /*000c*/ 	.word	0x00000000
        /*0010*/ 	.short	0x0006
        /*0012*/ 	.short	0x0030
        /*0014*/ 	.byte	0x00, 0xf0, 0x11, 0x00


	//----- nvinfo : EIATTR_KPARAM_INFO
	.align		4
.L_13:
        /*0018*/ 	.byte	0x04, 0x17
        /*001a*/ 	.short	(.L_15 - .L_14)
.L_14:
        /*001c*/ 	.word	0x00000000
        /*0020*/ 	.short	0x0005
        /*0022*/ 	.short	0x0028
        /*0024*/ 	.byte	0x00, 0xf4, 0x21, 0x00


	//----- nvinfo : EIATTR_KPARAM_INFO
	.align		4
.L_15:
        /*0028*/ 	.byte	0x04, 0x17
        /*002a*/ 	.short	(.L_17 - .L_16)
.L_16:
        /*002c*/ 	.word	0x00000000
        /*0030*/ 	.short	0x0004
        /*0032*/ 	.short	0x0020
        /*0034*/ 	.byte	0x00, 0xf4, 0x21, 0x00


	//----- nvinfo : EIATTR_KPARAM_INFO
	.align		4
.L_17:
        /*0038*/ 	.byte	0x04, 0x17
        /*003a*/ 	.short	(.L_19 - .L_18)
.L_18:
        /*003c*/ 	.word	0x00000000
        /*0040*/ 	.short	0x0003
        /*0042*/ 	.short	0x0018
        /*0044*/ 	.byte	0x00, 0xf4, 0x21, 0x00


	//----- nvinfo : EIATTR_KPARAM_INFO
	.align		4
.L_19:
        /*0048*/ 	.byte	0x04, 0x17
        /*004a*/ 	.short	(.L_21 - .L_20)
.L_20:
        /*004c*/ 	.word	0x00000000
        /*0050*/ 	.short	0x0002
        /*0052*/ 	.short	0x0010
        /*0054*/ 	.byte	0x00, 0xf4, 0x21, 0x00


	//----- nvinfo : EIATTR_KPARAM_INFO
	.align		4
.L_21:
        /*0058*/ 	.byte	0x04, 0x17
        /*005a*/ 	.short	(.L_23 - .L_22)
.L_22:
        /*005c*/ 	.word	0x00000000
        /*0060*/ 	.short	0x0001
        /*0062*/ 	.short	0x0008
        /*0064*/ 	.byte	0x00, 0xf4, 0x21, 0x00


	//----- nvinfo : EIATTR_KPARAM_INFO
	.align		4
.L_23:
        /*0068*/ 	.byte	0x04, 0x17
        /*006a*/ 	.short	(.L_25 - .L_24)
.L_24:
        /*006c*/ 	.word	0x00000000
        /*0070*/ 	.short	0x0000
        /*0072*/ 	.short	0x0000
        /*0074*/ 	.byte	0x00, 0xf4, 0x21, 0x00


	//----- nvinfo : EIATTR_SPARSE_MMA_MASK
	.align		4
.L_25:
        /*0078*/ 	.byte	0x03, 0x50
        /*007a*/ 	.short	0x0000


	//----- nvinfo : EIATTR_MAXREG_COUNT
	.align		4
        /*007c*/ 	.byte	0x03, 0x1b
        /*007e*/ 	.short	0x00ff


	//----- nvinfo : EIATTR_EXIT_INSTR_OFFSETS
	.align		4
        /*0080*/ 	.byte	0x04, 0x1c
        /*0082*/ 	.short	(.L_27 - .L_26)


	//   ....[0]....
.L_26:
        /*0084*/ 	.word	0x00000890


	//----- nvinfo : EIATTR_REQNTID
	.align		4
.L_27:
        /*0088*/ 	.byte	0x04, 0x10
        /*008a*/ 	.short	(.L_29 - .L_28)
.L_28:
        /*008c*/ 	.word	0x00000080
        /*0090*/ 	.word	0x00000001
        /*0094*/ 	.word	0x00000001


	//----- nvinfo : EIATTR_CBANK_PARAM_SIZE
	.align		4
.L_29:
        /*0098*/ 	.byte	0x03, 0x19
        /*009a*/ 	.short	0x0034


	//----- nvinfo : EIATTR_PARAM_CBANK
	.align		4
        /*009c*/ 	.byte	0x04, 0x0a
        /*009e*/ 	.short	(.L_31 - .L_30)
	.align		4
.L_30:
        /*00a0*/ 	.word	index@(.nv.constant0.triton_poi_fused__native_batch_norm_legit_no_training_hardtanh_3)
        /*00a4*/ 	.short	0x0210
        /*00a6*/ 	.short	0x0034


	//----- nvinfo : EIATTR_SW_WAR
	.align		4
.L_31:
        /*00a8*/ 	.byte	0x04, 0x36
        /*00aa*/ 	.short	(.L_33 - .L_32)
.L_32:
        /*00ac*/ 	.word	0x00000008
.L_33:


//--------------------- .nv.callgraph             --------------------------
	.section	.nv.callgraph,"",@"SHT_CUDA_CALLGRAPH"
	.align	4
	.sectionentsize	8
	.align		4
        /*0000*/ 	.word	0x00000000
	.align		4
        /*0004*/ 	.word	0xffffffff
	.align		4
        /*0008*/ 	.word	0x00000000
	.align		4
        /*000c*/ 	.word	0xfffffffe
	.align		4
        /*0010*/ 	.word	0x00000000
	.align		4
        /*0014*/ 	.word	0xfffffffd
	.align		4
        /*0018*/ 	.word	0x00000000
	.align		4
        /*001c*/ 	.word	0xfffffffc


//--------------------- .nv.constant4             --------------------------
	.section	.nv.constant4,"a",@progbits
	.align	8
	.align		8
.nv.constant4:
        /*0000*/ 	.dword	_$_str
	.align		8
        /*0008*/ 	.dword	_$_str_$_2


//--------------------- .text.triton_poi_fused__native_batch_norm_legit_no_training_hardtanh_3 --------------------------
	.section	.text.triton_poi_fused__native_batch_norm_legit_no_training_hardtanh_3,"ax",@progbits
	.align	128
        .global         triton_poi_fused__native_batch_norm_legit_no_training_hardtanh_3
        .type           triton_poi_fused__native_batch_norm_legit_no_training_hardtanh_3,@function
        .size           triton_poi_fused__native_batch_norm_legit_no_training_hardtanh_3,(.L_x_1 - triton_poi_fused__native_batch_norm_legit_no_training_hardtanh_3)
        .other          triton_poi_fused__native_batch_norm_legit_no_training_hardtanh_3,@"STO_CUDA_ENTRY STV_DEFAULT"
triton_poi_fused__native_batch_norm_legit_no_training_hardtanh_3:
.text.triton_poi_fused__native_batch_norm_legit_no_training_hardtanh_3:
[----:B------:R-:W-:Y:S01]  /*0000*/  LDC R1, c[0x0][0x28] ;  /* 0x00000a00ff017b82 */ /* 0x000fe20000000800 */
[----:B------:R-:W1:Y:S07]  /*0010*/  S2R R0, SR_TID.X ;  /* 0x0000000000007919 */ /* 0x000e6e0000002100 */
[----:B------:R-:W2:Y:S01]  /*0020*/  LDC.64 R4, c[0x0][0x220] ;  /* 0x00008800ff047b82 */ /* 0x000ea20000000a00 */
[----:B------:R-:W-:Y:S01]  /*0030*/  ULDC.64 UR4, c[0x0][0x208] ;  /* 0x0000820000047ab9 */ /* 0x000fe20000000a00 */
[----:B------:R-:W3:Y:S06]  /*0040*/  S2R R7, SR_CTAID.X ;  /* 0x0000000000077919 */ /* 0x000eec0000002500 */
[----:B------:R-:W4:Y:S08]  /*0050*/  LDC.64 R16, c[0x0][0x218] ;  /* 0x00008600ff107b82 */ /* 0x000f300000000a00 */
[----:B------:R-:W5:Y:S08]  /*0060*/  LDC.64 R22, c[0x0][0x210] ;  /* 0x00008400ff167b82 */ /* 0x000f700000000a00 */
[----:B------:R-:W5:Y:S01]  /*0070*/  LDC.64 R20, c[0x0][0x228] ;  /* 0x00008a00ff147b82 */ /* 0x000f620000000a00 */
[----:B-1----:R-:W-:-:S07]  /*0080*/  IMAD.SHL.U32 R0, R0, 0x4, RZ ;  /* 0x0000000400007824 */ /* 0x002fce00078e00ff */
[----:B------:R-:W1:Y:S01]  /*0090*/  LDC.64 R24, c[0x0][0x230] ;  /* 0x00008c00ff187b82 */ /* 0x000e620000000a00 */
[----:B---3--:R-:W-:Y:S02]  /*00a0*/  SHF.R.S32.HI R3, RZ, 0x15, R7 ;  /* 0x00000015ff037819 */ /* 0x008fe40000011407 */
[----:B------:R-:W-:Y:S02]  /*00b0*/  LOP3.LUT R0, R0, 0x1fc, RZ, 0xc0, !PT ;  /* 0x000001fc00007812 */ /* 0x000fe400078ec0ff */
[----:B------:R-:W-:-:S03]  /*00c0*/  SGXT R3, R3, 0x1 ;  /* 0x000000010303781a */ /* 0x000fc60000000200 */
[----:B------:R-:W-:-:S05]  /*00d0*/  IMAD R0, R7, 0x400, R0 ;  /* 0x0000040007007824 */ /* 0x000fca00078e0200 */
[----:B------:R-:W-:-:S04]  /*00e0*/  LEA.HI R3, R3, R0, RZ, 0x5 ;  /* 0x0000000003037211 */ /* 0x000fc800078f28ff */
[----:B------:R-:W-:-:S05]  /*00f0*/  LOP3.LUT R3, R3, 0xffffffe0, RZ, 0xc0, !PT ;  /* 0xffffffe003037812 */ /* 0x000fca00078ec0ff */
[----:B------:R-:W-:-:S04]  /*0100*/  IMAD.IADD R3, R0, 0x1, -R3 ;  /* 0x0000000100037824 */ /* 0x000fc800078e0a03 */
[----:B--2---:R-:W-:-:S06]  /*0110*/  IMAD.WIDE R4, R3, 0x4, R4 ;  /* 0x0000000403047825 */ /* 0x004fcc00078e0204 */
[----:B------:R-:W2:Y:S01]  /*0120*/  LDG.E.EL.128 R4, desc[UR4][R4.64] ;  /* 0x0000000404047981 */ /* 0x000ea2000c2e1d00 */
[----:B----4-:R-:W-:-:S04]  /*0130*/  IMAD.WIDE R16, R3, 0x4, R16 ;  /* 0x0000000403107825 */ /* 0x010fc800078e0210 */
[----:B-----5:R-:W-:-:S05]  /*0140*/  IMAD.WIDE R22, R0, 0x4, R22 ;  /* 0x0000000400167825 */ /* 0x020fca00078e0216 */
[----:B------:R-:W3:Y:S01]  /*0150*/  LDG.E.128 R12, desc[UR4][R22.64+0x800] ;  /* 0x00080004160c7981 */ /* 0x000ee2000c1e1d00 */
[----:B0-----:R-:W-:-:S04]  /*0160*/  IMAD.WIDE R20, R3, 0x4, R20 ;  /* 0x0000000403147825 */ /* 0x001fc800078e0214 */
[----:B-1----:R-:W-:-:S04]  /*0170*/  IMAD.WIDE R24, R3, 0x4, R24 ;  /* 0x0000000403187825 */ /* 0x002fc800078e0218 */
[----:B--2---:R-:W-:Y:S01]  /*0180*/  FADD R6, R6, 9.9999997473787516356e-06 ;  /* 0x3727c5ac06067421 */ /* 0x004fe20000000000 */
[----:B------:R-:W-:Y:S01]  /*0190*/  FADD R8, R5, 9.9999997473787516356e-06 ;  /* 0x3727c5ac05087421 */ /* 0x000fe20000000000 */
[----:B------:R-:W-:Y:S02]  /*01a0*/  FADD R2, R4, 9.9999997473787516356e-06 ;  /* 0x3727c5ac04027421 */ /* 0x000fe40000000000 */
[----:B------:R-:W0:Y:S08]  /*01b0*/  MUFU.SQRT R27, R6 ;  /* 0x00000006001b7308 */ /* 0x000e300000002000 */
[----:B------:R1:W2:Y:S01]  /*01c0*/  MUFU.SQRT R26, R8 ;  /* 0x00000008001a7308 */ /* 0x0002a20000002000 */
[----:B0-----:R-:W-:-:S07]  /*01d0*/  FSETP.GT.AND P2, PT, R27, 8.50705917302346158658e+37, PT ;  /* 0x7e8000001b00780b */ /* 0x001fce0003f44000 */
[----:B------:R0:W4:Y:S01]  /*01e0*/  MUFU.SQRT R18, R2 ;  /* 0x0000000200127308 */ /* 0x0001220000002000 */
[C---:B------:R-:W-:Y:S01]  /*01f0*/  FSETP.GEU.AND P5, PT, R27.reuse, 1.175494350822287508e-38, PT ;  /* 0x008000001b00780b */ /* 0x040fe20003fae000 */
[----:B-1----:R-:W5:Y:S01]  /*0200*/  LDG.E.128 R8, desc[UR4][R22.64] ;  /* 0x0000000416087981 */ /* 0x002f62000c1e1d00 */
[C---:B--2---:R-:W-:Y:S02]  /*0210*/  FSETP.GT.AND P1, PT, R26.reuse, 8.50705917302346158658e+37, PT ;  /* 0x7e8000001a00780b */ /* 0x044fe40003f24000 */
[----:B------:R-:W-:Y:S01]  /*0220*/  FSETP.GEU.AND P4, PT, R26, 1.175494350822287508e-38, PT ;  /* 0x008000001a00780b */ /* 0x000fe20003f8e000 */
[----:B0-----:R-:W-:Y:S02]  /*0230*/  IMAD.MOV.U32 R2, RZ, RZ, 0x3e800000 ;  /* 0x3e800000ff027424 */ /* 0x001fe400078e00ff */
[----:B------:R-:W-:Y:S01]  /*0240*/  @P2 FMUL R27, R27, 0.25 ;  /* 0x3e8000001b1b2820 */ /* 0x000fe20000400000 */
[----:B------:R-:W2:Y:S01]  /*0250*/  LDG.E.EL.128 R20, desc[UR4][R20.64] ;  /* 0x0000000414147981 */ /* 0x000ea2000c2e1d00 */
[----:B----4-:R-:W-:-:S04]  /*0260*/  FSETP.GT.AND P0, PT, R18, 8.50705917302346158658e+37, PT ;  /* 0x7e8000001200780b */ /* 0x010fc80003f04000 */
[----:B------:R-:W-:Y:S01]  /*0270*/  @!P5 FMUL R27, R27, 16777216 ;  /* 0x4b8000001b1bd820 */ /* 0x000fe20000400000 */
[----:B------:R-:W-:Y:S01]  /*0280*/  FSETP.GEU.AND P3, PT, R18, 1.175494350822287508e-38, PT ;  /* 0x008000001200780b */ /* 0x000fe20003f6e000 */
[----:B------:R-:W-:Y:S02]  /*0290*/  @P1 FMUL R26, R26, 0.25 ;  /* 0x3e8000001a1a1820 */ /* 0x000fe40000400000 */
[----:B------:R-:W0:Y:S02]  /*02a0*/  MUFU.RCP R5, R27 ;  /* 0x0000001b00057308 */ /* 0x000e240000001000 */
[----:B------:R-:W-:-:S03]  /*02b0*/  @!P4 FMUL R26, R26, 16777216 ;  /* 0x4b8000001a1ac820 */ /* 0x000fc60000400000 */
[----:B------:R-:W-:-:S03]  /*02c0*/  @P0 FMUL R18, R18, 0.25 ;  /* 0x3e80000012120820 */ /* 0x000fc60000400000 */
[----:B------:R1:W-:Y:S02]  /*02d0*/  MUFU.RCP R4, R26 ;  /* 0x0000001a00047308 */ /* 0x0003e40000001000 */
[----:B------:R-:W-:-:S06]  /*02e0*/  @!P3 FMUL R18, R18, 16777216 ;  /* 0x4b8000001212b820 */ /* 0x000fcc0000400000 */
[----:B------:R4:W3:Y:S01]  /*02f0*/  MUFU.RCP R6, R18 ;  /* 0x0000001200067308 */ /* 0x0008e20000001000 */
[----:B-1----:R-:W-:-:S05]  /*0300*/  FSEL R26, R2, 1, P2 ;  /* 0x3f800000021a7808 */ /* 0x002fca0001000000 */
[----:B------:R-:W-:Y:S01]  /*0310*/  @!P5 FMUL R26, R26, 16777216 ;  /* 0x4b8000001a1ad820 */ /* 0x000fe20000400000 */
[----:B----4-:R-:W5:Y:S03]  /*0320*/  LDG.E.EL.128 R16, desc[UR4][R16.64] ;  /* 0x0000000410107981 */ /* 0x010f66000c2e1d00 */
[----:B0-----:R-:W-:Y:S02]  /*0330*/  FMUL R5, R5, R26 ;  /* 0x0000001a05057220 */ /* 0x001fe40000400000 */
[----:B------:R-:W2:Y:S01]  /*0340*/  LDG.E.EL.128 R24, desc[UR4][R24.64] ;  /* 0x0000000418187981 */ /* 0x000ea2000c2e1d00 */
[----:B------:R-:W-:Y:S01]  /*0350*/  FSEL R3, R2, 1, P0 ;  /* 0x3f80000002037808 */ /* 0x000fe20000000000 */
[----:B------:R-:W-:-:S04]  /*0360*/  FADD R7, R7, 9.9999997473787516356e-06 ;  /* 0x3727c5ac07077421 */ /* 0x000fc80000000000 */
[----:B------:R-:W-:-:S04]  /*0370*/  @!P3 FMUL R3, R3, 16777216 ;  /* 0x4b8000000303b820 */ /* 0x000fc80000400000 */
[----:B---3--:R-:W-:Y:S02]  /*0380*/  FMUL R3, R6, R3 ;  /* 0x0000000306037220 */ /* 0x008fe40000400000 */
[----:B------:R-:W0:Y:S01]  /*0390*/  MUFU.SQRT R6, R7 ;  /* 0x0000000700067308 */ /* 0x000e220000002000 */
[----:B------:R-:W-:Y:S02]  /*03a0*/  FSEL R29, R2, 1, P1 ;  /* 0x3f800000021d7808 */ /* 0x000fe40000800000 */
[C---:B0-----:R-:W-:Y:S02]  /*03b0*/  FSETP.GT.AND P0, PT, R6.reuse, 8.50705917302346158658e+37, PT ;  /* 0x7e8000000600780b */ /* 0x041fe40003f04000 */
[----:B------:R-:W-:-:S11]  /*03c0*/  FSETP.GEU.AND P1, PT, R6, 1.175494350822287508e-38, PT ;  /* 0x008000000600780b */ /* 0x000fd60003f2e000 */
[----:B------:R-:W-:-:S04]  /*03d0*/  @P0 FMUL R6, R6, 0.25 ;  /* 0x3e80000006060820 */ /* 0x000fc80000400000 */
[----:B------:R-:W-:Y:S01]  /*03e0*/  @!P1 FMUL R6, R6, 16777216 ;  /* 0x4b80000006069820 */ /* 0x000fe20000400000 */
[----:B------:R-:W-:-:S05]  /*03f0*/  @!P4 FMUL R29, R29, 16777216 ;  /* 0x4b8000001d1dc820 */ /* 0x000fca0000400000 */
[----:B------:R-:W0:Y:S01]  /*0400*/  MUFU.RCP R6, R6 ;  /* 0x0000000600067308 */ /* 0x000e220000001000 */
[----:B------:R-:W-:Y:S01]  /*0410*/  FMUL R4, R4, R29 ;  /* 0x0000001d04047220 */ /* 0x000fe20000400000 */
[----:B------:R-:W-:-:S05]  /*0420*/  FSEL R29, R2, 1, P0 ;  /* 0x3f800000021d7808 */ /* 0x000fca0000000000 */
[----:B------:R-:W-:-:S04]  /*0430*/  @!P1 FMUL R29, R29, 16777216 ;  /* 0x4b8000001d1d9820 */ /* 0x000fc80000400000 */
[----:B0-----:R-:W-:Y:S01]  /*0440*/  FMUL R2, R6, R29 ;  /* 0x0000001d06027220 */ /* 0x001fe20000400000 */
[--C-:B-----5:R-:W-:Y:S01]  /*0450*/  FADD R11, R11, -R19.reuse ;  /* 0x800000130b0b7221 */ /* 0x120fe20000000000 */
[----:B------:R-:W-:Y:S01]  /*0460*/  FADD R15, R15, -R19 ;  /* 0x800000130f0f7221 */ /* 0x000fe20000000000 */
[----:B------:R-:W-:Y:S01]  /*0470*/  FADD R8, R8, -R16 ;  /* 0x8000001008087221 */ /* 0x000fe20000000000 */
[----:B------:R-:W-:Y:S01]  /*0480*/  FADD R10, R10, -R18 ;  /* 0x800000120a0a7221 */ /* 0x000fe20000000000 */
[----:B------:R-:W-:Y:S01]  /*0490*/  FADD R12, R12, -R16 ;  /* 0x800000100c0c7221 */ /* 0x000fe20000000000 */
[----:B------:R-:W-:Y:S01]  /*04a0*/  FADD R14, R14, -R18 ;  /* 0x800000120e0e7221 */ /* 0x000fe20000000000 */
[C---:B------:R-:W-:Y:S01]  /*04b0*/  FMUL R6, R2.reuse, R11 ;  /* 0x0000000b02067220 */ /* 0x040fe20000400000 */
[----:B------:R-:W-:Y:S01]  /*04c0*/  FMUL R2, R2, R15 ;  /* 0x0000000f02027220 */ /* 0x000fe20000400000 */
[----:B------:R-:W-:Y:S01]  /*04d0*/  FMUL R7, R5, R10 ;  /* 0x0000000a05077220 */ /* 0x000fe20000400000 */
[----:B------:R-:W-:Y:S01]  /*04e0*/  FMUL R11, R3, R8 ;  /* 0x00000008030b7220 */ /* 0x000fe20000400000 */
[--C-:B------:R-:W-:Y:S01]  /*04f0*/  FADD R9, R9, -R17.reuse ;  /* 0x8000001109097221 */ /* 0x100fe20000000000 */
[----:B------:R-:W-:Y:S01]  /*0500*/  FMUL R5, R5, R14 ;  /* 0x0000000e05057220 */ /* 0x000fe20000400000 */
[----:B------:R-:W-:Y:S01]  /*0510*/  FMUL R3, R3, R12 ;  /* 0x0000000c03037220 */ /* 0x000fe20000400000 */
[----:B------:R-:W-:Y:S01]  /*0520*/  FADD R13, R13, -R17 ;  /* 0x800000110d0d7221 */ /* 0x000fe20000000000 */
[----:B--2---:R-:W-:Y:S01]  /*0530*/  FFMA R12, R23, R2, R27 ;  /* 0x00000002170c7223 */ /* 0x004fe2000000001b */
[----:B------:R-:W-:Y:S01]  /*0540*/  FMUL R10, R4, R9 ;  /* 0x00000009040a7220 */ /* 0x000fe20000400000 */
[----:B------:R-:W-:Y:S01]  /*0550*/  FFMA R5, R22, R5, R26 ;  /* 0x0000000516057223 */ /* 0x000fe2000000001a */
[----:B------:R-:W-:-:S02]  /*0560*/  FMUL R4, R4, R13 ;  /* 0x0000000d04047220 */ /* 0x000fc40000400000 */
[----:B------:R-:W-:Y:S01]  /*0570*/  FSETP.GTU.AND P2, PT, R12, RZ, PT ;  /* 0x000000ff0c00720b */ /* 0x000fe20003f4c000 */
[C-C-:B------:R-:W-:Y:S01]  /*0580*/  FFMA R9, R21.reuse, R10, R25.reuse ;  /* 0x0000000a15097223 */ /* 0x140fe20000000019 */
[----:B------:R-:W-:Y:S01]  /*0590*/  FFMA R4, R21, R4, R25 ;  /* 0x0000000415047223 */ /* 0x000fe20000000019 */
[----:B------:R-:W-:Y:S01]  /*05a0*/  FFMA R10, R22, R7, R26 ;  /* 0x00000007160a7223 */ /* 0x000fe2000000001a */
[----:B------:R-:W-:Y:S01]  /*05b0*/  FSETP.GTU.AND P5, PT, R5, RZ, PT ;  /* 0x000000ff0500720b */ /* 0x000fe20003fac000 */
[--C-:B------:R-:W-:Y:S01]  /*05c0*/  FFMA R8, R20, R11, R24.reuse ;  /* 0x0000000b14087223 */ /* 0x100fe20000000018 */
[----:B------:R-:W-:Y:S01]  /*05d0*/  FSEL R7, R12, RZ, P2 ;  /* 0x000000ff0c077208 */ /* 0x000fe20001000000 */
[----:B------:R-:W-:Y:S01]  /*05e0*/  FFMA R11, R23, R6, R27 ;  /* 0x00000006170b7223 */ /* 0x000fe2000000001b */
[----:B------:R-:W-:Y:S01]  /*05f0*/  FFMA R20, R20, R3, R24 ;  /* 0x0000000314147223 */ /* 0x000fe20000000018 */
[----:B------:R-:W-:Y:S01]  /*0600*/  FSEL R6, R5, RZ, P5 ;  /* 0x000000ff05067208 */ /* 0x000fe20002800000 */
[----:B------:R-:W0:Y:S01]  /*0610*/  LDC.64 R2, c[0x0][0x238] ;  /* 0x00008e00ff027b82 */ /* 0x000e220000000a00 */
[----:B------:R-:W-:-:S02]  /*0620*/  FSETP.GTU.AND P0, PT, R4, RZ, PT ;  /* 0x000000ff0400720b */ /* 0x000fc40003f0c000 */
[----:B------:R-:W-:Y:S02]  /*0630*/  FSETP.GEU.AND P5, PT, R7, 6, PT ;  /* 0x40c000000700780b */ /* 0x000fe40003fae000 */
[----:B------:R-:W-:Y:S02]  /*0640*/  FSETP.GTU.AND P6, PT, R20, RZ, PT ;  /* 0x000000ff1400720b */ /* 0x000fe40003fcc000 */
[----:B------:R-:W-:Y:S02]  /*0650*/  FSETP.GTU.AND P1, PT, R11, RZ, PT ;  /* 0x000000ff0b00720b */ /* 0x000fe40003f2c000 */
[----:B------:R-:W-:Y:S02]  /*0660*/  FSEL R5, R4, RZ, P0 ;  /* 0x000000ff04057208 */ /* 0x000fe40000000000 */
[----:B------:R-:W-:Y:S02]  /*0670*/  FSETP.GEU.AND P0, PT, R6, 6, PT ;  /* 0x40c000000600780b */ /* 0x000fe40003f0e000 */
[----:B------:R-:W-:-:S02]  /*0680*/  FSETP.GTU.AND P4, PT, R10, RZ, PT ;  /* 0x000000ff0a00720b */ /* 0x000fc40003f8c000 */
[----:B------:R-:W-:Y:S02]  /*0690*/  FSEL R4, R20, RZ, P6 ;  /* 0x000000ff14047208 */ /* 0x000fe40003000000 */
[----:B------:R-:W-:Y:S02]  /*06a0*/  FSEL R11, R11, RZ, P1 ;  /* 0x000000ff0b0b7208 */ /* 0x000fe40000800000 */
[----:B------:R-:W-:Y:S02]  /*06b0*/  FSETP.GTU.AND P2, PT, R9, RZ, PT ;  /* 0x000000ff0900720b */ /* 0x000fe40003f4c000 */
[----:B------:R-:W-:Y:S02]  /*06c0*/  FSETP.GTU.AND P3, PT, R8, RZ, PT ;  /* 0x000000ff0800720b */ /* 0x000fe40003f6c000 */
[----:B------:R-:W-:Y:S02]  /*06d0*/  FSETP.GEU.AND P1, PT, R5, 6, PT ;  /* 0x40c000000500780b */ /* 0x000fe40003f2e000 */
[----:B------:R-:W-:-:S02]  /*06e0*/  FSETP.NAN.AND P6, PT, R7, R7, PT ;  /* 0x000000070700720b */ /* 0x000fc40003fc8000 */
[----:B------:R-:W-:Y:S02]  /*06f0*/  FSEL R10, R10, RZ, P4 ;  /* 0x000000ff0a0a7208 */ /* 0x000fe40002000000 */
[----:B------:R-:W-:Y:S02]  /*0700*/  FSEL R9, R9, RZ, P2 ;  /* 0x000000ff09097208 */ /* 0x000fe40001000000 */
[----:B------:R-:W-:Y:S02]  /*0710*/  FSEL R8, R8, RZ, P3 ;  /* 0x000000ff08087208 */ /* 0x000fe40001800000 */
[----:B------:R-:W-:Y:S02]  /*0720*/  @P5 SEL R7, R7, 0x40c00000, P6 ;  /* 0x40c0000007075807 */ /* 0x000fe40003000000 */
[----:B------:R-:W-:Y:S02]  /*0730*/  FSETP.NAN.AND P2, PT, R6, R6, PT ;  /* 0x000000060600720b */ /* 0x000fe40003f48000 */
[----:B------:R-:W-:-:S02]  /*0740*/  FSETP.GEU.AND P3, PT, R11, 6, PT ;  /* 0x40c000000b00780b */ /* 0x000fc40003f6e000 */
[----:B------:R-:W-:Y:S02]  /*0750*/  FSETP.GEU.AND P6, PT, R10, 6, PT ;  /* 0x40c000000a00780b */ /* 0x000fe40003fce000 */
[----:B------:R-:W-:Y:S02]  /*0760*/  FSETP.NAN.AND P4, PT, R5, R5, PT ;  /* 0x000000050500720b */ /* 0x000fe40003f88000 */
[----:B------:R-:W-:Y:S02]  /*0770*/  @P0 SEL R6, R6, 0x40c00000, P2 ;  /* 0x40c0000006060807 */ /* 0x000fe40001000000 */
[----:B------:R-:W-:Y:S02]  /*0780*/  FSETP.GEU.AND P5, PT, R4, 6, PT ;  /* 0x40c000000400780b */ /* 0x000fe40003fae000 */
[----:B------:R-:W-:Y:S02]  /*0790*/  FSETP.GEU.AND P0, PT, R9, 6, PT ;  /* 0x40c000000900780b */ /* 0x000fe40003f0e000 */
[----:B------:R-:W-:-:S02]  /*07a0*/  FSETP.GEU.AND P2, PT, R8, 6, PT ;  /* 0x40c000000800780b */ /* 0x000fc40003f4e000 */
[----:B------:R-:W-:Y:S02]  /*07b0*/  @P1 SEL R5, R5, 0x40c00000, P4 ;  /* 0x40c0000005051807 */ /* 0x000fe40002000000 */
[C---:B------:R-:W-:Y:S02]  /*07c0*/  FSETP.NAN.AND P4, PT, R11.reuse, R11, PT ;  /* 0x0000000b0b00720b */ /* 0x040fe40003f88000 */
[C---:B------:R-:W-:Y:S02]  /*07d0*/  FSETP.NAN.AND P1, PT, R10.reuse, R10, PT ;  /* 0x0000000a0a00720b */ /* 0x040fe40003f28000 */
[----:B------:R-:W-:Y:S02]  /*07e0*/  @P3 SEL R11, R11, 0x40c00000, P4 ;  /* 0x40c000000b0b3807 */ /* 0x000fe40002000000 */
[----:B------:R-:W-:Y:S02]  /*07f0*/  @P6 SEL R10, R10, 0x40c00000, P1 ;  /* 0x40c000000a0a6807 */ /* 0x000fe40000800000 */
[----:B------:R-:W-:-:S02]  /*0800*/  FSETP.NAN.AND P4, PT, R9, R9, PT ;  /* 0x000000090900720b */ /* 0x000fc40003f88000 */
[----:B------:R-:W-:Y:S02]  /*0810*/  FSETP.NAN.AND P3, PT, R8, R8, PT ;  /* 0x000000080800720b */ /* 0x000fe40003f68000 */
[----:B------:R-:W-:Y:S01]  /*0820*/  FSETP.NAN.AND P1, PT, R4, R4, PT ;  /* 0x000000040400720b */ /* 0x000fe20003f28000 */
[----:B0-----:R-:W-:Y:S01]  /*0830*/  IMAD.WIDE R2, R0, 0x4, R2 ;  /* 0x0000000400027825 */ /* 0x001fe200078e0202 */
[----:B------:R-:W-:Y:S02]  /*0840*/  @P0 SEL R9, R9, 0x40c00000, P4 ;  /* 0x40c0000009090807 */ /* 0x000fe40002000000 */
[----:B------:R-:W-:Y:S02]  /*0850*/  @P2 SEL R8, R8, 0x40c00000, P3 ;  /* 0x40c0000008082807 */ /* 0x000fe40001800000 */
[----:B------:R-:W-:-:S03]  /*0860*/  @P5 SEL R4, R4, 0x40c00000, P1 ;  /* 0x40c0000004045807 */ /* 0x000fc60000800000 */
[----:B------:R-:W-:Y:S04]  /*0870*/  STG.E.128 desc[UR4][R2.64], R8 ;  /* 0x0000000802007986 */ /* 0x000fe8000c101d04 */
[----:B------:R-:W-:Y:S01]  /*0880*/  STG.E.128 desc[UR4][R2.64+0x800], R4 ;  /* 0x0008000402007986 */ /* 0x000fe2000c101d04 */
[----:B------:R-:W-:Y:S05]  /*0890*/  EXIT ;  /* 0x000000000000794d */ /* 0x000fea0003800000 */
.L_x_0:
[----:B------:R-:W-:-:S00]  /*08a0*/  BRA `(.L_x_0) ;  /* 0xfffffffc00fc7947 */ /* 0x000fc0000383ffff */
[----:B------:R-:W-:-:S00]  /*08b0*/  NOP ;  /* 0x0000000000007918 */ /* 0x000fc00000000000 */
        /* <DEDUP_REMOVED lines=12> */
.L_x_1:


//--------------------- .nv.global.init           --------------------------
	.section	.nv.global.init,"aw",@progbits
.nv.global.init:
	.type		_$_str,@object
	.size		_$_str,(_$_str_$_2 - _$_str)
_$_str:
        /*0000*/ 	.byte	0x5f, 0x5f, 0x43, 0x55, 0x44, 0x41, 0x5f, 0x46, 0x54, 0x5a, 0x00
	.type		_$_str_$_2,@object
	.size		_$_str_$_2,(.L_1 - _$_str_$_2)
_$_str_$_2:
        /*000b*/ 	.byte	0x5f, 0x5f, 0x43, 0x55, 0x44, 0x41, 0x5f, 0x50, 0x52, 0x45, 0x43, 0x5f, 0x53, 0x51, 0x52, 0x54
        /*001b*/ 	.byte	0x00
.L_1:


//--------------------- .nv.constant0.triton_poi_fused__native_batch_norm_legit_no_training_hardtanh_3 --------------------------
	.section	.nv.constant0.triton_poi_fused__native_batch_norm_legit_no_training_hardtanh_3,"a",@progbits
	.sectionflags	@""
	.align	4
.nv.constant0.triton_poi_fused__native_batch_norm_legit_no_training_hardtanh_3:
	.zero		580
